//
// Generated by NVIDIA NVVM Compiler
//
// Compiler Build ID: CL-36424714
// Cuda compilation tools, release 13.0, V13.0.88
// Based on NVVM 20.0.0
//

.version 9.0
.target sm_100
.address_size 64

	// .globl	_Z15__fill_constantPffi

.visible .entry _Z15__fill_constantPffi(
	.param .u64 .ptr .align 1 _Z15__fill_constantPffi_param_0,
	.param .f32 _Z15__fill_constantPffi_param_1,
	.param .u32 _Z15__fill_constantPffi_param_2
)
{
	.reg .pred 	%p<2>;
	.reg .b32 	%r<6>;
	.reg .b32 	%f<2>;
	.reg .b64 	%rd<5>;

	ld.param.u64 	%rd1, [_Z15__fill_constantPffi_param_0];
	ld.param.f32 	%f1, [_Z15__fill_constantPffi_param_1];
	ld.param.u32 	%r2, [_Z15__fill_constantPffi_param_2];
	mov.u32 	%r3, %tid.x;
	mov.u32 	%r4, %ctaid.x;
	mov.u32 	%r5, %ntid.x;
	mad.lo.s32 	%r1, %r4, %r5, %r3;
	setp.ge.s32 	%p1, %r1, %r2;
	@%p1 bra 	$L__BB0_2;
	cvta.to.global.u64 	%rd2, %rd1;
	mul.wide.s32 	%rd3, %r1, 4;
	add.s64 	%rd4, %rd2, %rd3;
	st.global.f32 	[%rd4], %f1;
$L__BB0_2:
	ret;

}


// ===== COMPILED SASS (sm_100) =====

	.target	sm_100

	.elftype	@"ET_EXEC"


//--------------------- .note.nv.tkinfo           --------------------------
	.section	.note.nv.tkinfo,"",@"SHT_NOTE"
	.sectionflags	@"SHF_NOTE_NV_TKINFO"
	.tkinfo
        /*0018*/ 	.word	0x00000002
        /*0030*/ 	.string	""
        /*0030*/ 	.string	"ptxas"
        /*0030*/ 	.string	"Cuda compilation tools, release 13.0, V13.0.88"
        /*0030*/ 	.string	"Build cuda_13.0.r13.0/compiler.36424714_0"
        /*0030*/ 	.string	"-arch sm_100 -m 64 "



//--------------------- .note.nv.cuinfo           --------------------------
	.section	.note.nv.cuinfo,"",@"SHT_NOTE"
	.sectionflags	@"SHF_NOTE_NV_CUINFO"
        /*0018*/ 	.short	0x0002
        /*001a*/ 	.short	0x0064
        /*001c*/ 	.short	0x0082
	.zero		2


//--------------------- .nv.info                  --------------------------
	.section	.nv.info,"",@"SHT_CUDA_INFO"
	.align	4


	//----- nvinfo : EIATTR_REGCOUNT
	.align		4
        /*0000*/ 	.byte	0x04, 0x2f
        /*0002*/ 	.short	(.L_1 - .L_0)
	.align		4
.L_0:
        /*0004*/ 	.word	index@(_Z15__fill_constantPffi)
        /*0008*/ 	.word	0x0000000a


	//----- nvinfo : EIATTR_FRAME_SIZE
	.align		4
.L_1:
        /*000c*/ 	.byte	0x04, 0x11
        /*000e*/ 	.short	(.L_3 - .L_2)
	.align		4
.L_2:
        /*0010*/ 	.word	index@(_Z15__fill_constantPffi)
        /*0014*/ 	.word	0x00000000


	//----- nvinfo : EIATTR_MIN_STACK_SIZE
	.align		4
.L_3:
        /*0018*/ 	.byte	0x04, 0x12
        /*001a*/ 	.short	(.L_5 - .L_4)
	.align		4
.L_4:
        /*001c*/ 	.word	index@(_Z15__fill_constantPffi)
        /*0020*/ 	.word	0x00000000
.L_5:


//--------------------- .nv.compat                --------------------------
	.section	.nv.compat,"",@"SHT_CUDA_COMPAT_INFO"
	.align	4
        /*0000*/ 	.byte	0x02, 0x09, 0x00, 0x00, 0x02, 0x02, 0x01, 0x00, 0x02, 0x05, 0x05, 0x00, 0x03, 0x07, 0x01, 0x01
        /*0010*/ 	.byte	0x02, 0x03, 0x00, 0x00, 0x02, 0x06, 0x01, 0x00, 0x04, 0x0b, 0x08, 0x00, 0x09, 0x00, 0x00, 0x00
        /*0020*/ 	.byte	0x00, 0x00, 0x00, 0x00


//--------------------- .nv.info._Z15__fill_constantPffi --------------------------
	.section	.nv.info._Z15__fill_constantPffi,"",@"SHT_CUDA_INFO"
	.sectionflags	@""
	.align	4


	//----- nvinfo : EIATTR_CUDA_API_VERSION
	.align		4
        /*0000*/ 	.byte	0x04, 0x37
        /*0002*/ 	.short	(.L_7 - .L_6)
.L_6:
        /*0004*/ 	.word	0x00000082


	//----- nvinfo : EIATTR_KPARAM_INFO
	.align		4
.L_7:
        /*0008*/ 	.byte	0x04, 0x17
        /*000a*/ 	.short	(.L_9 - .L_8)
.L_8:
        /*000c*/ 	.word	0x00000000
        /*0010*/ 	.short	0x0002
        /*0012*/ 	.short	0x000c
        /*0014*/ 	.byte	0x00, 0xf0, 0x11, 0x00


	//----- nvinfo : EIATTR_KPARAM_INFO
	.align		4
.L_9:
        /*0018*/ 	.byte	0x04, 0x17
        /*001a*/ 	.short	(.L_11 - .L_10)
.L_10:
        /*001c*/ 	.word	0x00000000
        /*0020*/ 	.short	0x0001
        /*0022*/ 	.short	0x0008
        /*0024*/ 	.byte	0x00, 0xf0, 0x11, 0x00


	//----- nvinfo : EIATTR_KPARAM_INFO
	.align		4
.L_11:
        /*0028*/ 	.byte	0x04, 0x17
        /*002a*/ 	.short	(.L_13 - .L_12)
.L_12:
        /*002c*/ 	.word	0x00000000
        /*0030*/ 	.short	0x0000
        /*0032*/ 	.short	0x0000
        /*0034*/ 	.byte	0x00, 0xf5, 0x21, 0x00


	//----- nvinfo : EIATTR_SPARSE_MMA_MASK
	.align		4
.L_13:
        /*0038*/ 	.byte	0x03, 0x50
        /*003a*/ 	.short	0x0000


	//----- nvinfo : EIATTR_MAXREG_COUNT
	.align		4
        /*003c*/ 	.byte	0x03, 0x1b
        /*003e*/ 	.short	0x00ff


	//----- nvinfo : EIATTR_MERCURY_ISA_VERSION
	.align		4
        /*0040*/ 	.byte	0x03, 0x5f
        /*0042*/ 	.short	0x0101


	//----- nvinfo : EIATTR_VRC_CTA_INIT_COUNT
	.align		4
        /*0044*/ 	.byte	0x02, 0x4a
	.zero		1
	.zero		1


	//----- nvinfo : EIATTR_EXIT_INSTR_OFFSETS
	.align		4
        /*0048*/ 	.byte	0x04, 0x1c
        /*004a*/ 	.short	(.L_15 - .L_14)


	//   ....[0]....
.L_14:
        /*004c*/ 	.word	0x00000070


	//   ....[1]....
        /*0050*/ 	.word	0x000000d0


	//----- nvinfo : EIATTR_CBANK_PARAM_SIZE
	.align		4
.L_15:
        /*0054*/ 	.byte	0x03, 0x19
        /*0056*/ 	.short	0x0010


	//----- nvinfo : EIATTR_PARAM_CBANK
	.align		4
        /*0058*/ 	.byte	0x04, 0x0a
        /*005a*/ 	.short	(.L_17 - .L_16)
	.align		4
.L_16:
        /*005c*/ 	.word	index@(.nv.constant0._Z15__fill_constantPffi)
        /*0060*/ 	.short	0x0380
        /*0062*/ 	.short	0x0010


	//----- nvinfo : EIATTR_SW_WAR
	.align		4
.L_17:
        /*0064*/ 	.byte	0x04, 0x36
        /*0066*/ 	.short	(.L_19 - .L_18)
.L_18:
        /*0068*/ 	.word	0x00000008
.L_19:


//--------------------- .nv.callgraph             --------------------------
	.section	.nv.callgraph,"",@"SHT_CUDA_CALLGRAPH"
	.align	4
	.sectionentsize	8
	.align		4
        /*0000*/ 	.word	0x00000000
	.align		4
        /*0004*/ 	.word	0xffffffff
	.align		4
        /*0008*/ 	.word	0x00000000
	.align		4
        /*000c*/ 	.word	0xfffffffe
	.align		4
        /*0010*/ 	.word	0x00000000
	.align		4
        /*0014*/ 	.word	0xfffffffd
	.align		4
        /*0018*/ 	.word	0x00000000
	.align		4
        /*001c*/ 	.word	0xfffffffc


//--------------------- .text._Z15__fill_constantPffi --------------------------
	.section	.text._Z15__fill_constantPffi,"ax",@progbits
	.align	128
        .global         _Z15__fill_constantPffi
        .type           _Z15__fill_constantPffi,@function
        .size           _Z15__fill_constantPffi,(.L_x_1 - _Z15__fill_constantPffi)
        .other          _Z15__fill_constantPffi,@"STO_CUDA_ENTRY STV_DEFAULT"
_Z15__fill_constantPffi:
.text._Z15__fill_constantPffi:
[----:B------:R-:W-:Y:S01]  /*0000*/  LDC R1, c[0x0][0x37c] ;  /* 0x0000df00ff017b82 */ /* 0x000fe20000000800 */
[----:B------:R-:W0:Y:S07]  /*0010*/  S2R R5, SR_TID.X ;  /* 0x0000000000057919 */ /* 0x000e2e0000002100 */
[----:B------:R-:W0:Y:S01]  /*0020*/  S2UR UR4, SR_CTAID.X ;  /* 0x00000000000479c3 */ /* 0x000e220000002500 */
[----:B------:R-:W1:Y:S07]  /*0030*/  LDCU UR5, c[0x0][0x38c] ;  /* 0x00007180ff0577ac */ /* 0x000e6e0008000800 */
[----:B------:R-:W0:Y:S02]  /*0040*/  LDC R0, c[0x0][0x360] ;  /* 0x0000d800ff007b82 */ /* 0x000e240000000800 */
[----:B0-----:R-:W-:-:S05]  /*0050*/  IMAD R5, R0, UR4, R5 ;  /* 0x0000000400057c24 */ /* 0x001fca000f8e0205 */
[----:B-1----:R-:W-:-:S13]  /*0060*/  ISETP.GE.AND P0, PT, R5, UR5, PT ;  /* 0x0000000505007c0c */ /* 0x002fda000bf06270 */
[----:B------:R-:W-:Y:S05]  /*0070*/  @P0 EXIT ;  /* 0x000000000000094d */ /* 0x000fea0003800000 */
[----:B------:R-:W0:Y:S01]  /*0080*/  LDC.64 R2, c[0x0][0x380] ;  /* 0x0000e000ff027b82 */ /* 0x000e220000000a00 */
[----:B------:R-:W1:Y:S07]  /*0090*/  LDCU.64 UR4, c[0x0][0x358] ;  /* 0x00006b00ff0477ac */ /* 0x000e6e0008000a00 */
[----:B------:R-:W1:Y:S01]  /*00a0*/  LDC R7, c[0x0][0x388] ;  /* 0x0000e200ff077b82 */ /* 0x000e620000000800 */
[----:B0-----:R-:W-:-:S05]  /*00b0*/  IMAD.WIDE R2, R5, 0x4, R2 ;  /* 0x0000000405027825 */ /* 0x001fca00078e0202 */
[----:B-1----:R-:W-:Y:S01]  /*00c0*/  STG.E desc[UR4][R2.64], R7 ;  /* 0x0000000702007986 */ /* 0x002fe2000c101904 */
[----:B------:R-:W-:Y:S05]  /*00d0*/  EXIT ;  /* 0x000000000000794d */ /* 0x000fea0003800000 */
.L_x_0:
[----:B------:R-:W-:-:S00]  /*00e0*/  BRA `(.L_x_0) ;  /* 0xfffffffc00fc7947 */ /* 0x000fc0000383ffff */
[----:B------:R-:W-:-:S00]  /*00f0*/  NOP ;  /* 0x0000000000007918 */ /* 0x000fc00000000000 */
        /* <DEDUP_REMOVED lines=8> */
.L_x_1:


//--------------------- .nv.shared.reserved.0     --------------------------
	.section	.nv.shared.reserved.0,"aw",@nobits
	.weak		__nv_reservedSMEM_offset_0_alias
	.size		__nv_reservedSMEM_offset_0_alias, 0, 64
	.other		__nv_reservedSMEM_offset_0_alias,@"STO_CUDA_RESERVED_SHARED STV_DEFAULT"
__nv_reservedSMEM_offset_0_alias:
	.zero		0
	.zero		64


//--------------------- .nv.constant0._Z15__fill_constantPffi --------------------------
	.section	.nv.constant0._Z15__fill_constantPffi,"a",@progbits
	.sectionflags	@""
	.align	4
.nv.constant0._Z15__fill_constantPffi:
	.zero		912


//--------------------- SYMBOLS --------------------------

	.type		.nv.reservedSmem.offset0,@object
	.size		.nv.reservedSmem.offset0,0x4
